//
// Generated by NVIDIA NVVM Compiler
//
// Compiler Build ID: CL-36424714
// Cuda compilation tools, release 13.0, V13.0.88
// Based on NVVM 20.0.0
//

.version 9.0
.target sm_100
.address_size 64

	// .globl	_Z17bf_segment_kernelPKcxixxPx
.const .align 1 .b8 d_pat[8192];

.visible .entry _Z17bf_segment_kernelPKcxixxPx(
	.param .u64 .ptr .align 1 _Z17bf_segment_kernelPKcxixxPx_param_0,
	.param .u64 _Z17bf_segment_kernelPKcxixxPx_param_1,
	.param .u32 _Z17bf_segment_kernelPKcxixxPx_param_2,
	.param .u64 _Z17bf_segment_kernelPKcxixxPx_param_3,
	.param .u64 _Z17bf_segment_kernelPKcxixxPx_param_4,
	.param .u64 .ptr .align 1 _Z17bf_segment_kernelPKcxixxPx_param_5
)
{
	.reg .pred 	%p<9>;
	.reg .b16 	%rs<4>;
	.reg .b32 	%r<10>;
	.reg .b64 	%rd<32>;

	ld.param.u64 	%rd9, [_Z17bf_segment_kernelPKcxixxPx_param_0];
	ld.param.u64 	%rd10, [_Z17bf_segment_kernelPKcxixxPx_param_1];
	ld.param.u32 	%r4, [_Z17bf_segment_kernelPKcxixxPx_param_2];
	ld.param.u64 	%rd29, [_Z17bf_segment_kernelPKcxixxPx_param_3];
	ld.param.u64 	%rd12, [_Z17bf_segment_kernelPKcxixxPx_param_4];
	ld.param.u64 	%rd13, [_Z17bf_segment_kernelPKcxixxPx_param_5];
	mov.u32 	%r5, %tid.x;
	setp.ne.s32 	%p1, %r5, 0;
	@%p1 bra 	$L__BB0_10;
	cvt.s64.s32 	%rd15, %r4;
	sub.s64 	%rd16, %rd10, %rd15;
	min.s64 	%rd1, %rd12, %rd16;
	setp.gt.s64 	%p2, %rd29, %rd1;
	mov.b64 	%rd31, 0;
	@%p2 bra 	$L__BB0_9;
	setp.lt.s32 	%p3, %r4, 1;
	@%p3 bra 	$L__BB0_8;
	cvta.to.global.u64 	%rd2, %rd9;
	mov.b64 	%rd31, 0;
	mov.u64 	%rd23, d_pat;
$L__BB0_4:
	mov.u64 	%rd3, %rd29;
	mov.b32 	%r8, 0;
$L__BB0_5:
	cvt.u64.u32 	%rd20, %r8;
	add.s64 	%rd21, %rd3, %rd20;
	add.s64 	%rd22, %rd2, %rd21;
	ld.global.nc.u8 	%rs1, [%rd22];
	cvt.u16.u8 	%rs2, %rs1;
	add.s64 	%rd24, %rd23, %rd20;
	ld.const.u8 	%rs3, [%rd24];
	setp.ne.s16 	%p5, %rs2, %rs3;
	mov.u32 	%r9, %r8;
	@%p5 bra 	$L__BB0_7;
	add.s32 	%r8, %r8, 1;
	setp.ne.s32 	%p6, %r8, %r4;
	mov.u32 	%r9, %r4;
	@%p6 bra 	$L__BB0_5;
$L__BB0_7:
	setp.eq.s32 	%p7, %r9, %r4;
	selp.u64 	%rd25, 1, 0, %p7;
	add.s64 	%rd31, %rd31, %rd25;
	add.s64 	%rd29, %rd3, 1;
	setp.eq.s64 	%p8, %rd3, %rd1;
	@%p8 bra 	$L__BB0_9;
	bra.uni 	$L__BB0_4;
$L__BB0_8:
	setp.eq.s32 	%p4, %r4, 0;
	sub.s64 	%rd17, %rd1, %rd29;
	add.s64 	%rd18, %rd17, 1;
	selp.b64 	%rd31, %rd18, 0, %p4;
$L__BB0_9:
	mov.u32 	%r7, %ctaid.x;
	cvta.to.global.u64 	%rd26, %rd13;
	mul.wide.u32 	%rd27, %r7, 8;
	add.s64 	%rd28, %rd26, %rd27;
	st.global.u64 	[%rd28], %rd31;
$L__BB0_10:
	ret;

}
	// .globl	_Z15bf_chunk_kernelPKcxixxiPx
.visible .entry _Z15bf_chunk_kernelPKcxixxiPx(
	.param .u64 .ptr .align 1 _Z15bf_chunk_kernelPKcxixxiPx_param_0,
	.param .u64 _Z15bf_chunk_kernelPKcxixxiPx_param_1,
	.param .u32 _Z15bf_chunk_kernelPKcxixxiPx_param_2,
	.param .u64 _Z15bf_chunk_kernelPKcxixxiPx_param_3,
	.param .u64 _Z15bf_chunk_kernelPKcxixxiPx_param_4,
	.param .u32 _Z15bf_chunk_kernelPKcxixxiPx_param_5,
	.param .u64 .ptr .align 1 _Z15bf_chunk_kernelPKcxixxiPx_param_6
)
{
	.reg .pred 	%p<11>;
	.reg .b16 	%rs<4>;
	.reg .b32 	%r<11>;
	.reg .b64 	%rd<33>;

	ld.param.u64 	%rd12, [_Z15bf_chunk_kernelPKcxixxiPx_param_0];
	ld.param.u32 	%r5, [_Z15bf_chunk_kernelPKcxixxiPx_param_2];
	ld.param.u64 	%rd13, [_Z15bf_chunk_kernelPKcxixxiPx_param_3];
	ld.param.u64 	%rd14, [_Z15bf_chunk_kernelPKcxixxiPx_param_4];
	ld.param.u32 	%r6, [_Z15bf_chunk_kernelPKcxixxiPx_param_5];
	ld.param.u64 	%rd15, [_Z15bf_chunk_kernelPKcxixxiPx_param_6];
	cvta.to.global.u64 	%rd1, %rd15;
	mov.u32 	%r1, %ctaid.x;
	setp.ge.u32 	%p1, %r1, %r6;
	mov.u32 	%r7, %tid.x;
	setp.ne.s32 	%p2, %r7, 0;
	or.pred  	%p3, %p2, %p1;
	@%p3 bra 	$L__BB1_11;
	cvt.u64.u32 	%rd2, %r1;
	mul.lo.s64 	%rd30, %rd14, %rd2;
	add.s64 	%rd16, %rd30, %rd14;
	min.s64 	%rd4, %rd13, %rd16;
	setp.le.s64 	%p4, %rd4, %rd30;
	@%p4 bra 	$L__BB1_8;
	setp.lt.s32 	%p5, %r5, 1;
	@%p5 bra 	$L__BB1_9;
	cvta.to.global.u64 	%rd5, %rd12;
	mov.b64 	%rd32, 0;
	mov.u64 	%rd25, d_pat;
$L__BB1_4:
	mov.b32 	%r9, 0;
$L__BB1_5:
	cvt.u64.u32 	%rd22, %r9;
	add.s64 	%rd23, %rd30, %rd22;
	add.s64 	%rd24, %rd5, %rd23;
	ld.global.nc.u8 	%rs1, [%rd24];
	cvt.u16.u8 	%rs2, %rs1;
	add.s64 	%rd26, %rd25, %rd22;
	ld.const.u8 	%rs3, [%rd26];
	setp.ne.s16 	%p7, %rs2, %rs3;
	mov.u32 	%r10, %r9;
	@%p7 bra 	$L__BB1_7;
	add.s32 	%r9, %r9, 1;
	setp.ne.s32 	%p8, %r9, %r5;
	mov.u32 	%r10, %r5;
	@%p8 bra 	$L__BB1_5;
$L__BB1_7:
	setp.eq.s32 	%p9, %r10, %r5;
	selp.u64 	%rd27, 1, 0, %p9;
	add.s64 	%rd32, %rd32, %rd27;
	add.s64 	%rd30, %rd30, 1;
	setp.lt.s64 	%p10, %rd30, %rd4;
	@%p10 bra 	$L__BB1_4;
	bra.uni 	$L__BB1_10;
$L__BB1_8:
	shl.b64 	%rd17, %rd2, 3;
	add.s64 	%rd18, %rd1, %rd17;
	mov.b64 	%rd19, 0;
	st.global.u64 	[%rd18], %rd19;
	bra.uni 	$L__BB1_11;
$L__BB1_9:
	setp.eq.s32 	%p6, %r5, 0;
	sub.s64 	%rd20, %rd4, %rd30;
	selp.b64 	%rd32, %rd20, 0, %p6;
$L__BB1_10:
	shl.b64 	%rd28, %rd2, 3;
	add.s64 	%rd29, %rd1, %rd28;
	st.global.u64 	[%rd29], %rd32;
$L__BB1_11:
	ret;

}


// ===== COMPILED SASS (sm_100) =====

	.target	sm_100

	.elftype	@"ET_EXEC"


//--------------------- .note.nv.tkinfo           --------------------------
	.section	.note.nv.tkinfo,"",@"SHT_NOTE"
	.sectionflags	@"SHF_NOTE_NV_TKINFO"
	.tkinfo
        /*0018*/ 	.word	0x00000002
        /*0030*/ 	.string	""
        /*0030*/ 	.string	"ptxas"
        /*0030*/ 	.string	"Cuda compilation tools, release 13.0, V13.0.88"
        /*0030*/ 	.string	"Build cuda_13.0.r13.0/compiler.36424714_0"
        /*0030*/ 	.string	"-arch sm_100 -m 64 "



//--------------------- .note.nv.cuinfo           --------------------------
	.section	.note.nv.cuinfo,"",@"SHT_NOTE"
	.sectionflags	@"SHF_NOTE_NV_CUINFO"
        /*0018*/ 	.short	0x0002
        /*001a*/ 	.short	0x0064
        /*001c*/ 	.short	0x0082
	.zero		2


//--------------------- .nv.info                  --------------------------
	.section	.nv.info,"",@"SHT_CUDA_INFO"
	.align	4


	//----- nvinfo : EIATTR_REGCOUNT
	.align		4
        /*0000*/ 	.byte	0x04, 0x2f
        /*0002*/ 	.short	(.L_2 - .L_1)
	.align		4
.L_1:
        /*0004*/ 	.word	index@(_Z17bf_segment_kernelPKcxixxPx)
        /*0008*/ 	.word	0x0000000a


	//----- nvinfo : EIATTR_FRAME_SIZE
	.align		4
.L_2:
        /*000c*/ 	.byte	0x04, 0x11
        /*000e*/ 	.short	(.L_4 - .L_3)
	.align		4
.L_3:
        /*0010*/ 	.word	index@(_Z17bf_segment_kernelPKcxixxPx)
        /*0014*/ 	.word	0x00000000


	//----- nvinfo : EIATTR_REGCOUNT
	.align		4
.L_4:
        /*0018*/ 	.byte	0x04, 0x2f
        /*001a*/ 	.short	(.L_6 - .L_5)
	.align		4
.L_5:
        /*001c*/ 	.word	index@(_Z15bf_chunk_kernelPKcxixxiPx)
        /*0020*/ 	.word	0x00000008


	//----- nvinfo : EIATTR_FRAME_SIZE
	.align		4
.L_6:
        /*0024*/ 	.byte	0x04, 0x11
        /*0026*/ 	.short	(.L_8 - .L_7)
	.align		4
.L_7:
        /*0028*/ 	.word	index@(_Z15bf_chunk_kernelPKcxixxiPx)
        /*002c*/ 	.word	0x00000000


	//----- nvinfo : EIATTR_MIN_STACK_SIZE
	.align		4
.L_8:
        /*0030*/ 	.byte	0x04, 0x12
        /*0032*/ 	.short	(.L_10 - .L_9)
	.align		4
.L_9:
        /*0034*/ 	.word	index@(_Z15bf_chunk_kernelPKcxixxiPx)
        /*0038*/ 	.word	0x00000000


	//----- nvinfo : EIATTR_MIN_STACK_SIZE
	.align		4
.L_10:
        /*003c*/ 	.byte	0x04, 0x12
        /*003e*/ 	.short	(.L_12 - .L_11)
	.align		4
.L_11:
        /*0040*/ 	.word	index@(_Z17bf_segment_kernelPKcxixxPx)
        /*0044*/ 	.word	0x00000000
.L_12:


//--------------------- .nv.compat                --------------------------
	.section	.nv.compat,"",@"SHT_CUDA_COMPAT_INFO"
	.align	4
        /*0000*/ 	.byte	0x02, 0x09, 0x00, 0x00, 0x02, 0x02, 0x01, 0x00, 0x02, 0x05, 0x05, 0x00, 0x03, 0x07, 0x01, 0x01
        /*0010*/ 	.byte	0x02, 0x03, 0x00, 0x00, 0x02, 0x06, 0x01, 0x00, 0x04, 0x0b, 0x08, 0x00, 0x09, 0x00, 0x00, 0x00
        /*0020*/ 	.byte	0x00, 0x00, 0x00, 0x00


//--------------------- .nv.info._Z15bf_chunk_kernelPKcxixxiPx --------------------------
	.section	.nv.info._Z15bf_chunk_kernelPKcxixxiPx,"",@"SHT_CUDA_INFO"
	.sectionflags	@""
	.align	4


	//----- nvinfo : EIATTR_CUDA_API_VERSION
	.align		4
        /*0000*/ 	.byte	0x04, 0x37
        /*0002*/ 	.short	(.L_14 - .L_13)
.L_13:
        /*0004*/ 	.word	0x00000082


	//----- nvinfo : EIATTR_KPARAM_INFO
	.align		4
.L_14:
        /*0008*/ 	.byte	0x04, 0x17
        /*000a*/ 	.short	(.L_16 - .L_15)
.L_15:
        /*000c*/ 	.word	0x00000000
        /*0010*/ 	.short	0x0006
        /*0012*/ 	.short	0x0030
        /*0014*/ 	.byte	0x00, 0xf5, 0x21, 0x00


	//----- nvinfo : EIATTR_KPARAM_INFO
	.align		4
.L_16:
        /*0018*/ 	.byte	0x04, 0x17
        /*001a*/ 	.short	(.L_18 - .L_17)
.L_17:
        /*001c*/ 	.word	0x00000000
        /*0020*/ 	.short	0x0005
        /*0022*/ 	.short	0x0028
        /*0024*/ 	.byte	0x00, 0xf0, 0x11, 0x00


	//----- nvinfo : EIATTR_KPARAM_INFO
	.align		4
.L_18:
        /*0028*/ 	.byte	0x04, 0x17
        /*002a*/ 	.short	(.L_20 - .L_19)
.L_19:
        /*002c*/ 	.word	0x00000000
        /*0030*/ 	.short	0x0004
        /*0032*/ 	.short	0x0020
        /*0034*/ 	.byte	0x00, 0xf0, 0x21, 0x00


	//----- nvinfo : EIATTR_KPARAM_INFO
	.align		4
.L_20:
        /*0038*/ 	.byte	0x04, 0x17
        /*003a*/ 	.short	(.L_22 - .L_21)
.L_21:
        /*003c*/ 	.word	0x00000000
        /*0040*/ 	.short	0x0003
        /*0042*/ 	.short	0x0018
        /*0044*/ 	.byte	0x00, 0xf0, 0x21, 0x00


	//----- nvinfo : EIATTR_KPARAM_INFO
	.align		4
.L_22:
        /*0048*/ 	.byte	0x04, 0x17
        /*004a*/ 	.short	(.L_24 - .L_23)
.L_23:
        /*004c*/ 	.word	0x00000000
        /*0050*/ 	.short	0x0002
        /*0052*/ 	.short	0x0010
        /*0054*/ 	.byte	0x00, 0xf0, 0x11, 0x00


	//----- nvinfo : EIATTR_KPARAM_INFO
	.align		4
.L_24:
        /*0058*/ 	.byte	0x04, 0x17
        /*005a*/ 	.short	(.L_26 - .L_25)
.L_25:
        /*005c*/ 	.word	0x00000000
        /*0060*/ 	.short	0x0001
        /*0062*/ 	.short	0x0008
        /*0064*/ 	.byte	0x00, 0xf0, 0x21, 0x00


	//----- nvinfo : EIATTR_KPARAM_INFO
	.align		4
.L_26:
        /*0068*/ 	.byte	0x04, 0x17
        /*006a*/ 	.short	(.L_28 - .L_27)
.L_27:
        /*006c*/ 	.word	0x00000000
        /*0070*/ 	.short	0x0000
        /*0072*/ 	.short	0x0000
        /*0074*/ 	.byte	0x00, 0xf5, 0x21, 0x00


	//----- nvinfo : EIATTR_SPARSE_MMA_MASK
	.align		4
.L_28:
        /*0078*/ 	.byte	0x03, 0x50
        /*007a*/ 	.short	0x0000


	//----- nvinfo : EIATTR_MAXREG_COUNT
	.align		4
        /*007c*/ 	.byte	0x03, 0x1b
        /*007e*/ 	.short	0x00ff


	//----- nvinfo : EIATTR_MERCURY_ISA_VERSION
	.align		4
        /*0080*/ 	.byte	0x03, 0x5f
        /*0082*/ 	.short	0x0101


	//----- nvinfo : EIATTR_VRC_CTA_INIT_COUNT
	.align		4
        /*0084*/ 	.byte	0x02, 0x4a
	.zero		1
	.zero		1


	//----- nvinfo : EIATTR_EXIT_INSTR_OFFSETS
	.align		4
        /*0088*/ 	.byte	0x04, 0x1c
        /*008a*/ 	.short	(.L_30 - .L_29)


	//   ....[0]....
.L_29:
        /*008c*/ 	.word	0x00000060


	//   ....[1]....
        /*0090*/ 	.word	0x00000430


	//   ....[2]....
        /*0094*/ 	.word	0x000004a0


	//----- nvinfo : EIATTR_CBANK_PARAM_SIZE
	.align		4
.L_30:
        /*0098*/ 	.byte	0x03, 0x19
        /*009a*/ 	.short	0x0038


	//----- nvinfo : EIATTR_PARAM_CBANK
	.align		4
        /*009c*/ 	.byte	0x04, 0x0a
        /*009e*/ 	.short	(.L_32 - .L_31)
	.align		4
.L_31:
        /*00a0*/ 	.word	index@(.nv.constant0._Z15bf_chunk_kernelPKcxixxiPx)
        /*00a4*/ 	.short	0x0380
        /*00a6*/ 	.short	0x0038


	//----- nvinfo : EIATTR_SW_WAR
	.align		4
.L_32:
        /*00a8*/ 	.byte	0x04, 0x36
        /*00aa*/ 	.short	(.L_34 - .L_33)
.L_33:
        /*00ac*/ 	.word	0x00000008
.L_34:


//--------------------- .nv.info._Z17bf_segment_kernelPKcxixxPx --------------------------
	.section	.nv.info._Z17bf_segment_kernelPKcxixxPx,"",@"SHT_CUDA_INFO"
	.sectionflags	@""
	.align	4


	//----- nvinfo : EIATTR_CUDA_API_VERSION
	.align		4
        /*0000*/ 	.byte	0x04, 0x37
        /*0002*/ 	.short	(.L_36 - .L_35)
.L_35:
        /*0004*/ 	.word	0x00000082


	//----- nvinfo : EIATTR_KPARAM_INFO
	.align		4
.L_36:
        /*0008*/ 	.byte	0x04, 0x17
        /*000a*/ 	.short	(.L_38 - .L_37)
.L_37:
        /*000c*/ 	.word	0x00000000
        /*0010*/ 	.short	0x0005
        /*0012*/ 	.short	0x0028
        /*0014*/ 	.byte	0x00, 0xf5, 0x21, 0x00


	//----- nvinfo : EIATTR_KPARAM_INFO
	.align		4
.L_38:
        /*0018*/ 	.byte	0x04, 0x17
        /*001a*/ 	.short	(.L_40 - .L_39)
.L_39:
        /*001c*/ 	.word	0x00000000
        /*0020*/ 	.short	0x0004
        /*0022*/ 	.short	0x0020
        /*0024*/ 	.byte	0x00, 0xf0, 0x21, 0x00


	//----- nvinfo : EIATTR_KPARAM_INFO
	.align		4
.L_40:
        /*0028*/ 	.byte	0x04, 0x17
        /*002a*/ 	.short	(.L_42 - .L_41)
.L_41:
        /*002c*/ 	.word	0x00000000
        /*0030*/ 	.short	0x0003
        /*0032*/ 	.short	0x0018
        /*0034*/ 	.byte	0x00, 0xf0, 0x21, 0x00


	//----- nvinfo : EIATTR_KPARAM_INFO
	.align		4
.L_42:
        /*0038*/ 	.byte	0x04, 0x17
        /*003a*/ 	.short	(.L_44 - .L_43)
.L_43:
        /*003c*/ 	.word	0x00000000
        /*0040*/ 	.short	0x0002
        /*0042*/ 	.short	0x0010
        /*0044*/ 	.byte	0x00, 0xf0, 0x11, 0x00


	//----- nvinfo : EIATTR_KPARAM_INFO
	.align		4
.L_44:
        /*0048*/ 	.byte	0x04, 0x17
        /*004a*/ 	.short	(.L_46 - .L_45)
.L_45:
        /*004c*/ 	.word	0x00000000
        /*0050*/ 	.short	0x0001
        /*0052*/ 	.short	0x0008
        /*0054*/ 	.byte	0x00, 0xf0, 0x21, 0x00


	//----- nvinfo : EIATTR_KPARAM_INFO
	.align		4
.L_46:
        /*0058*/ 	.byte	0x04, 0x17
        /*005a*/ 	.short	(.L_48 - .L_47)
.L_47:
        /*005c*/ 	.word	0x00000000
        /*0060*/ 	.short	0x0000
        /*0062*/ 	.short	0x0000
        /*0064*/ 	.byte	0x00, 0xf5, 0x21, 0x00


	//----- nvinfo : EIATTR_SPARSE_MMA_MASK
	.align		4
.L_48:
        /*0068*/ 	.byte	0x03, 0x50
        /*006a*/ 	.short	0x0000


	//----- nvinfo : EIATTR_MAXREG_COUNT
	.align		4
        /*006c*/ 	.byte	0x03, 0x1b
        /*006e*/ 	.short	0x00ff


	//----- nvinfo : EIATTR_MERCURY_ISA_VERSION
	.align		4
        /*0070*/ 	.byte	0x03, 0x5f
        /*0072*/ 	.short	0x0101


	//----- nvinfo : EIATTR_VRC_CTA_INIT_COUNT
	.align		4
        /*0074*/ 	.byte	0x02, 0x4a
	.zero		1
	.zero		1


	//----- nvinfo : EIATTR_EXIT_INSTR_OFFSETS
	.align		4
        /*0078*/ 	.byte	0x04, 0x1c
        /*007a*/ 	.short	(.L_50 - .L_49)


	//   ....[0]....
.L_49:
        /*007c*/ 	.word	0x00000040


	//   ....[1]....
        /*0080*/ 	.word	0x00000420


	//----- nvinfo : EIATTR_CBANK_PARAM_SIZE
	.align		4
.L_50:
        /*0084*/ 	.byte	0x03, 0x19
        /*0086*/ 	.short	0x0030


	//----- nvinfo : EIATTR_PARAM_CBANK
	.align		4
        /*0088*/ 	.byte	0x04, 0x0a
        /*008a*/ 	.short	(.L_52 - .L_51)
	.align		4
.L_51:
        /*008c*/ 	.word	index@(.nv.constant0._Z17bf_segment_kernelPKcxixxPx)
        /*0090*/ 	.short	0x0380
        /*0092*/ 	.short	0x0030


	//----- nvinfo : EIATTR_SW_WAR
	.align		4
.L_52:
        /*0094*/ 	.byte	0x04, 0x36
        /*0096*/ 	.short	(.L_54 - .L_53)
.L_53:
        /*0098*/ 	.word	0x00000008
.L_54:


//--------------------- .nv.callgraph             --------------------------
	.section	.nv.callgraph,"",@"SHT_CUDA_CALLGRAPH"
	.align	4
	.sectionentsize	8
	.align		4
        /*0000*/ 	.word	0x00000000
	.align		4
        /*0004*/ 	.word	0xffffffff
	.align		4
        /*0008*/ 	.word	0x00000000
	.align		4
        /*000c*/ 	.word	0xfffffffe
	.align		4
        /*0010*/ 	.word	0x00000000
	.align		4
        /*0014*/ 	.word	0xfffffffd
	.align		4
        /*0018*/ 	.word	0x00000000
	.align		4
        /*001c*/ 	.word	0xfffffffc


//--------------------- .nv.constant3             --------------------------
	.section	.nv.constant3,"a",@progbits
.nv.constant3:
	.type		d_pat,@object
	.size		d_pat,(.L_0 - d_pat)
d_pat:
	.zero		8192
.L_0:


//--------------------- .text._Z15bf_chunk_kernelPKcxixxiPx --------------------------
	.section	.text._Z15bf_chunk_kernelPKcxixxiPx,"ax",@progbits
	.align	128
        .global         _Z15bf_chunk_kernelPKcxixxiPx
        .type           _Z15bf_chunk_kernelPKcxixxiPx,@function
        .size           _Z15bf_chunk_kernelPKcxixxiPx,(.L_x_13 - _Z15bf_chunk_kernelPKcxixxiPx)
        .other          _Z15bf_chunk_kernelPKcxixxiPx,@"STO_CUDA_ENTRY STV_DEFAULT"
_Z15bf_chunk_kernelPKcxixxiPx:
.text._Z15bf_chunk_kernelPKcxixxiPx:
[----:B------:R-:W-:Y:S01]  /*0000*/  LDC R1, c[0x0][0x37c] ;  /* 0x0000df00ff017b82 */ /* 0x000fe20000000800 */
[----:B------:R-:W0:Y:S07]  /*0010*/  S2R R0, SR_TID.X ;  /* 0x0000000000007919 */ /* 0x000e2e0000002100 */
[----:B------:R-:W1:Y:S08]  /*0020*/  S2UR UR14, SR_CTAID.X ;  /* 0x00000000000e79c3 */ /* 0x000e700000002500 */
[----:B------:R-:W1:Y:S02]  /*0030*/  LDC R2, c[0x0][0x3a8] ;  /* 0x0000ea00ff027b82 */ /* 0x000e640000000800 */
[----:B-1----:R-:W-:-:S04]  /*0040*/  ISETP.LE.U32.AND P0, PT, R2, UR14, PT ;  /* 0x0000000e02007c0c */ /* 0x002fc8000bf03070 */
[----:B0-----:R-:W-:-:S13]  /*0050*/  ISETP.NE.OR P0, PT, R0, RZ, P0 ;  /* 0x000000ff0000720c */ /* 0x001fda0000705670 */
[----:B------:R-:W-:Y:S05]  /*0060*/  @P0 EXIT ;  /* 0x000000000000094d */ /* 0x000fea0003800000 */
[----:B------:R-:W0:Y:S01]  /*0070*/  LDCU.64 UR6, c[0x0][0x3a0] ;  /* 0x00007400ff0677ac */ /* 0x000e220008000a00 */
[----:B------:R-:W1:Y:S01]  /*0080*/  LDCU.64 UR12, c[0x0][0x398] ;  /* 0x00007300ff0c77ac */ /* 0x000e620008000a00 */
[----:B------:R-:W2:Y:S01]  /*0090*/  LDCU.64 UR16, c[0x0][0x358] ;  /* 0x00006b00ff1077ac */ /* 0x000ea20008000a00 */
[----:B0-----:R-:W-:-:S04]  /*00a0*/  UIMAD.WIDE.U32 UR4, UR14, UR6, URZ ;  /* 0x000000060e0472a5 */ /* 0x001fc8000f8e00ff */
[----:B------:R-:W-:Y:S02]  /*00b0*/  UIMAD UR8, UR14, UR7, UR5 ;  /* 0x000000070e0872a4 */ /* 0x000fe4000f8e0205 */
[----:B------:R-:W-:-:S04]  /*00c0*/  UIADD3 UR9, UP0, UPT, UR4, UR6, URZ ;  /* 0x0000000604097290 */ /* 0x000fc8000ff1e0ff */
[----:B------:R-:W-:Y:S02]  /*00d0*/  UIADD3.X UR10, UPT, UPT, UR8, UR7, URZ, UP0, !UPT ;  /* 0x00000007080a7290 */ /* 0x000fe400087fe4ff */
[----:B-1----:R-:W-:-:S04]  /*00e0*/  UISETP.LT.U32.AND UP0, UPT, UR9, UR12, UPT ;  /* 0x0000000c0900728c */ /* 0x002fc8000bf01070 */
[----:B------:R-:W-:-:S04]  /*00f0*/  UISETP.LT.AND.EX UP0, UPT, UR10, UR13, UPT, UP0 ;  /* 0x0000000d0a00728c */ /* 0x000fc8000bf01300 */
[----:B------:R-:W-:Y:S02]  /*0100*/  USEL UR9, UR9, UR12, UP0 ;  /* 0x0000000c09097287 */ /* 0x000fe40008000000 */
[----:B------:R-:W-:Y:S02]  /*0110*/  USEL UR10, UR10, UR13, UP0 ;  /* 0x0000000d0a0a7287 */ /* 0x000fe40008000000 */
[----:B------:R-:W-:-:S04]  /*0120*/  UISETP.GT.U32.AND UP0, UPT, UR9, UR4, UPT ;  /* 0x000000040900728c */ /* 0x000fc8000bf04070 */
[----:B------:R-:W-:-:S09]  /*0130*/  UISETP.GT.AND.EX UP0, UPT, UR10, UR8, UPT, UP0 ;  /* 0x000000080a00728c */ /* 0x000fd2000bf04300 */
[----:B--2---:R-:W-:Y:S05]  /*0140*/  BRA.U !UP0, `(.L_x_0) ;  /* 0x0000000108bc7547 */ /* 0x004fea000b800000 */
[----:B------:R-:W0:Y:S01]  /*0150*/  LDCU UR6, c[0x0][0x390] ;  /* 0x00007200ff0677ac */ /* 0x000e220008000800 */
[----:B------:R-:W-:Y:S01]  /*0160*/  UMOV UR7, UR4 ;  /* 0x0000000400077c82 */ /* 0x000fe20008000000 */
[----:B0-----:R-:W-:-:S09]  /*0170*/  UISETP.GE.AND UP0, UPT, UR6, 0x1, UPT ;  /* 0x000000010600788c */ /* 0x001fd2000bf06270 */
[----:B------:R-:W-:Y:S05]  /*0180*/  BRA.U !UP0, `(.L_x_1) ;  /* 0x0000000108747547 */ /* 0x000fea000b800000 */
[----:B------:R-:W-:Y:S01]  /*0190*/  UMOV UR5, URZ ;  /* 0x000000ff00057c82 */ /* 0x000fe20008000000 */
[----:B------:R-:W-:-:S05]  /*01a0*/  UMOV UR6, URZ ;  /* 0x000000ff00067c82 */ /* 0x000fca0008000000 */
.L_x_4:
[----:B------:R-:W0:Y:S01]  /*01b0*/  LDCU UR11, c[0x0][0x390] ;  /* 0x00007200ff0b77ac */ /* 0x000e220008000800 */
[----:B-1----:R-:W1:Y:S01]  /*01c0*/  LDCU UR15, c[0x0][0x390] ;  /* 0x00007200ff0f77ac */ /* 0x002e620008000800 */
[----:B------:R-:W2:Y:S01]  /*01d0*/  LDCU.64 UR18, c[0x0][0x380] ;  /* 0x00007000ff1277ac */ /* 0x000ea20008000a00 */
[----:B------:R-:W-:-:S05]  /*01e0*/  UMOV UR4, URZ ;  /* 0x000000ff00047c82 */ /* 0x000fca0008000000 */
.L_x_3:
[----:B--2---:R-:W-:-:S04]  /*01f0*/  UIADD3 UR12, UP0, UP1, UR7, UR18, UR4 ;  /* 0x00000012070c7290 */ /* 0x004fc8000f91e004 */
[----:B------:R-:W-:Y:S02]  /*0200*/  UIADD3.X UR13, UPT, UPT, UR8, UR19, URZ, UP0, UP1 ;  /* 0x00000013080d7290 */ /* 0x000fe400087e24ff */
[----:B------:R-:W-:-:S04]  /*0210*/  IMAD.U32 R2, RZ, RZ, UR12 ;  /* 0x0000000cff027e24 */ /* 0x000fc8000f8e00ff */
[----:B------:R-:W-:-:S05]  /*0220*/  IMAD.U32 R3, RZ, RZ, UR13 ;  /* 0x0000000dff037e24 */ /* 0x000fca000f8e00ff */
[----:B------:R-:W2:Y:S01]  /*0230*/  LDG.E.U8.CONSTANT R2, desc[UR16][R2.64] ;  /* 0x0000001002027981 */ /* 0x000ea2000c1e9100 */
[----:B------:R-:W2:Y:S02]  /*0240*/  LDCU.U8 UR12, c[0x3][UR4] ;  /* 0x00c00000040c77ac */ /* 0x000ea40008000000 */
[----:B--2---:R-:W-:-:S13]  /*0250*/  ISETP.NE.AND P0, PT, R2, UR12, PT ;  /* 0x0000000c02007c0c */ /* 0x004fda000bf05270 */
[----:B------:R-:W-:Y:S05]  /*0260*/  @P0 BRA `(.L_x_2) ;  /* 0x0000000000100947 */ /* 0x000fea0003800000 */
[----:B------:R-:W-:-:S04]  /*0270*/  UIADD3 UR4, UPT, UPT, UR4, 0x1, URZ ;  /* 0x0000000104047890 */ /* 0x000fc8000fffe0ff */
[----:B-1----:R-:W-:-:S09]  /*0280*/  UISETP.NE.AND UP0, UPT, UR4, UR15, UPT ;  /* 0x0000000f0400728c */ /* 0x002fd2000bf05270 */
[----:B------:R-:W-:Y:S05]  /*0290*/  BRA.U UP0, `(.L_x_3) ;  /* 0xfffffffd00d47547 */ /* 0x000fea000b83ffff */
[----:B0-----:R-:W-:-:S05]  /*02a0*/  UMOV UR4, UR11 ;  /* 0x0000000b00047c82 */ /* 0x001fca0008000000 */
.L_x_2:
[----:B0-----:R-:W0:Y:S01]  /*02b0*/  LDCU UR11, c[0x0][0x390] ;  /* 0x00007200ff0b77ac */ /* 0x001e220008000800 */
[----:B------:R-:W-:-:S04]  /*02c0*/  UIADD3 UR7, UP1, UPT, UR7, 0x1, URZ ;  /* 0x0000000107077890 */ /* 0x000fc8000ff3e0ff */
[----:B------:R-:W-:Y:S02]  /*02d0*/  UIADD3.X UR8, UPT, UPT, URZ, UR8, URZ, UP1, !UPT ;  /* 0x00000008ff087290 */ /* 0x000fe40008ffe4ff */
[----:B0-----:R-:W-:-:S04]  /*02e0*/  UISETP.NE.AND UP0, UPT, UR4, UR11, UPT ;  /* 0x0000000b0400728c */ /* 0x001fc8000bf05270 */
[----:B------:R-:W-:Y:S02]  /*02f0*/  USEL UR4, URZ, 0x1, UP0 ;  /* 0x00000001ff047887 */ /* 0x000fe40008000000 */
[----:B------:R-:W-:Y:S02]  /*0300*/  UISETP.GE.U32.AND UP0, UPT, UR7, UR9, UPT ;  /* 0x000000090700728c */ /* 0x000fe4000bf06070 */
[----:B------:R-:W-:Y:S02]  /*0310*/  UIADD3 UR5, UP1, UPT, UR5, UR4, URZ ;  /* 0x0000000405057290 */ /* 0x000fe4000ff3e0ff */
[----:B------:R-:W-:Y:S02]  /*0320*/  UISETP.GE.AND.EX UP0, UPT, UR8, UR10, UPT, UP0 ;  /* 0x0000000a0800728c */ /* 0x000fe4000bf06300 */
[----:B------:R-:W-:-:S07]  /*0330*/  UIADD3.X UR6, UPT, UPT, URZ, UR6, URZ, UP1, !UPT ;  /* 0x00000006ff067290 */ /* 0x000fce0008ffe4ff */
[----:B------:R-:W-:Y:S05]  /*0340*/  BRA.U !UP0, `(.L_x_4) ;  /* 0xfffffffd08987547 */ /* 0x000fea000b83ffff */
[----:B------:R-:W-:Y:S05]  /*0350*/  BRA `(.L_x_5) ;  /* 0x0000000000147947 */ /* 0x000fea0003800000 */
.L_x_1:
[----:B------:R-:W-:Y:S02]  /*0360*/  UIADD3 UR5, UP1, UPT, -UR7, UR9, URZ ;  /* 0x0000000907057290 */ /* 0x000fe4000ff3e1ff */
[----:B------:R-:W-:Y:S02]  /*0370*/  UISETP.NE.AND UP0, UPT, UR6, URZ, UPT ;  /* 0x000000ff0600728c */ /* 0x000fe4000bf05270 */
[----:B------:R-:W-:Y:S02]  /*0380*/  UIADD3.X UR6, UPT, UPT, ~UR8, UR10, URZ, UP1, !UPT ;  /* 0x0000000a08067290 */ /* 0x000fe40008ffe5ff */
[----:B------:R-:W-:Y:S02]  /*0390*/  USEL UR5, UR5, URZ, !UP0 ;  /* 0x000000ff05057287 */ /* 0x000fe4000c000000 */
[----:B------:R-:W-:-:S12]  /*03a0*/  USEL UR6, UR6, URZ, !UP0 ;  /* 0x000000ff06067287 */ /* 0x000fd8000c000000 */
.L_x_5:
[----:B------:R-:W0:Y:S01]  /*03b0*/  LDCU.64 UR8, c[0x0][0x3b0] ;  /* 0x00007600ff0877ac */ /* 0x000e220008000a00 */
[----:B------:R-:W-:Y:S01]  /*03c0*/  MOV R2, UR5 ;  /* 0x0000000500027c02 */ /* 0x000fe20008000f00 */
[----:B------:R-:W-:Y:S01]  /*03d0*/  IMAD.U32 R3, RZ, RZ, UR6 ;  /* 0x00000006ff037e24 */ /* 0x000fe2000f8e00ff */
[----:B0-----:R-:W-:-:S04]  /*03e0*/  ULEA UR4, UP0, UR14, UR8, 0x3 ;  /* 0x000000080e047291 */ /* 0x001fc8000f8018ff */
[----:B------:R-:W-:Y:S02]  /*03f0*/  ULEA.HI.X UR7, UR14, UR9, URZ, 0x3, UP0 ;  /* 0x000000090e077291 */ /* 0x000fe400080f1cff */
[----:B------:R-:W-:-:S04]  /*0400*/  MOV R4, UR4 ;  /* 0x0000000400047c02 */ /* 0x000fc80008000f00 */
[----:B------:R-:W-:-:S05]  /*0410*/  IMAD.U32 R5, RZ, RZ, UR7 ;  /* 0x00000007ff057e24 */ /* 0x000fca000f8e00ff */
[----:B------:R-:W-:Y:S01]  /*0420*/  STG.E.64 desc[UR16][R4.64], R2 ;  /* 0x0000000204007986 */ /* 0x000fe2000c101b10 */
[----:B-1----:R-:W-:Y:S05]  /*0430*/  EXIT ;  /* 0x000000000000794d */ /* 0x002fea0003800000 */
.L_x_0:
[----:B------:R-:W0:Y:S02]  /*0440*/  LDCU.64 UR4, c[0x0][0x3b0] ;  /* 0x00007600ff0477ac */ /* 0x000e240008000a00 */
[----:B0-----:R-:W-:-:S04]  /*0450*/  ULEA UR4, UP0, UR14, UR4, 0x3 ;  /* 0x000000040e047291 */ /* 0x001fc8000f8018ff */
[----:B------:R-:W-:Y:S02]  /*0460*/  ULEA.HI.X UR5, UR14, UR5, URZ, 0x3, UP0 ;  /* 0x000000050e057291 */ /* 0x000fe400080f1cff */
[----:B------:R-:W-:-:S04]  /*0470*/  MOV R2, UR4 ;  /* 0x0000000400027c02 */ /* 0x000fc80008000f00 */
[----:B------:R-:W-:-:S05]  /*0480*/  IMAD.U32 R3, RZ, RZ, UR5 ;  /* 0x00000005ff037e24 */ /* 0x000fca000f8e00ff */
[----:B------:R-:W-:Y:S01]  /*0490*/  STG.E.64 desc[UR16][R2.64], RZ ;  /* 0x000000ff02007986 */ /* 0x000fe2000c101b10 */
[----:B------:R-:W-:Y:S05]  /*04a0*/  EXIT ;  /* 0x000000000000794d */ /* 0x000fea0003800000 */
.L_x_6:
[----:B------:R-:W-:-:S00]  /*04b0*/  BRA `(.L_x_6) ;  /* 0xfffffffc00fc7947 */ /* 0x000fc0000383ffff */
[----:B------:R-:W-:-:S00]  /*04c0*/  NOP ;  /* 0x0000000000007918 */ /* 0x000fc00000000000 */
        /* <DEDUP_REMOVED lines=11> */
.L_x_13:


//--------------------- .text._Z17bf_segment_kernelPKcxixxPx --------------------------
	.section	.text._Z17bf_segment_kernelPKcxixxPx,"ax",@progbits
	.align	128
        .global         _Z17bf_segment_kernelPKcxixxPx
        .type           _Z17bf_segment_kernelPKcxixxPx,@function
        .size           _Z17bf_segment_kernelPKcxixxPx,(.L_x_14 - _Z17bf_segment_kernelPKcxixxPx)
        .other          _Z17bf_segment_kernelPKcxixxPx,@"STO_CUDA_ENTRY STV_DEFAULT"
_Z17bf_segment_kernelPKcxixxPx:
.text._Z17bf_segment_kernelPKcxixxPx:
[----:B------:R-:W-:Y:S01]  /*0000*/  LDC R1, c[0x0][0x37c] ;  /* 0x0000df00ff017b82 */ /* 0x000fe20000000800 */
[----:B------:R-:W0:Y:S01]  /*0010*/  S2R R0, SR_TID.X ;  /* 0x0000000000007919 */ /* 0x000e220000002100 */
[----:B------:R-:W1:Y:S01]  /*0020*/  LDCU.64 UR10, c[0x0][0x398] ;  /* 0x00007300ff0a77ac */ /* 0x000e620008000a00 */
[----:B0-----:R-:W-:-:S13]  /*0030*/  ISETP.NE.AND P0, PT, R0, RZ, PT ;  /* 0x000000ff0000720c */ /* 0x001fda0003f05270 */
[----:B-1----:R-:W-:Y:S05]  /*0040*/  @P0 EXIT ;  /* 0x000000000000094d */ /* 0x002fea0003800000 */
[----:B------:R-:W0:Y:S01]  /*0050*/  LDCU UR16, c[0x0][0x390] ;  /* 0x00007200ff1077ac */ /* 0x000e220008000800 */
[----:B------:R-:W1:Y:S01]  /*0060*/  LDCU.64 UR8, c[0x0][0x388] ;  /* 0x00007100ff0877ac */ /* 0x000e620008000a00 */
[----:B------:R-:W2:Y:S01]  /*0070*/  LDCU.64 UR6, c[0x0][0x3a0] ;  /* 0x00007400ff0677ac */ /* 0x000ea20008000a00 */
[----:B------:R-:W3:Y:S01]  /*0080*/  LDCU.64 UR12, c[0x0][0x398] ;  /* 0x00007300ff0c77ac */ /* 0x000ee20008000a00 */
[----:B------:R-:W4:Y:S01]  /*0090*/  LDCU.64 UR14, c[0x0][0x358] ;  /* 0x00006b00ff0e77ac */ /* 0x000f220008000a00 */
[----:B0-----:R-:W-:Y:S02]  /*00a0*/  USHF.R.S32.HI UR4, URZ, 0x1f, UR16 ;  /* 0x0000001fff047899 */ /* 0x001fe40008011410 */
[----:B-1----:R-:W-:Y:S01]  /*00b0*/  UIADD3 UR8, UP0, UPT, -UR16, UR8, URZ ;  /* 0x0000000810087290 */ /* 0x002fe2000ff1e1ff */
[----:B------:R-:W-:-:S03]  /*00c0*/  UMOV UR5, URZ ;  /* 0x000000ff00057c82 */ /* 0x000fc60008000000 */
[----:B------:R-:W-:Y:S02]  /*00d0*/  UIADD3.X UR4, UPT, UPT, ~UR4, UR9, URZ, UP0, !UPT ;  /* 0x0000000904047290 */ /* 0x000fe400087fe5ff */
[----:B--2---:R-:W-:-:S04]  /*00e0*/  UISETP.LT.U32.AND UP0, UPT, UR8, UR6, UPT ;  /* 0x000000060800728c */ /* 0x004fc8000bf01070 */
[----:B------:R-:W-:-:S04]  /*00f0*/  UISETP.LT.AND.EX UP0, UPT, UR4, UR7, UPT, UP0 ;  /* 0x000000070400728c */ /* 0x000fc8000bf01300 */
[----:B------:R-:W-:Y:S02]  /*0100*/  USEL UR8, UR8, UR6, UP0 ;  /* 0x0000000608087287 */ /* 0x000fe40008000000 */
[----:B------:R-:W-:Y:S02]  /*0110*/  USEL UR9, UR4, UR7, UP0 ;  /* 0x0000000704097287 */ /* 0x000fe40008000000 */
[----:B---3--:R-:W-:Y:S01]  /*0120*/  UISETP.GE.U32.AND UP0, UPT, UR8, UR12, UPT ;  /* 0x0000000c0800728c */ /* 0x008fe2000bf06070 */
[----:B------:R-:W-:-:S03]  /*0130*/  UMOV UR6, URZ ;  /* 0x000000ff00067c82 */ /* 0x000fc60008000000 */
[----:B------:R-:W-:-:S09]  /*0140*/  UISETP.GE.AND.EX UP0, UPT, UR9, UR13, UPT, UP0 ;  /* 0x0000000d0900728c */ /* 0x000fd2000bf06300 */
[----:B----4-:R-:W-:Y:S05]  /*0150*/  BRA.U !UP0, `(.L_x_7) ;  /* 0x0000000108987547 */ /* 0x010fea000b800000 */
[----:B------:R-:W-:-:S09]  /*0160*/  UISETP.GE.AND UP0, UPT, UR16, 0x1, UPT ;  /* 0x000000011000788c */ /* 0x000fd2000bf06270 */
[----:B------:R-:W-:Y:S05]  /*0170*/  BRA.U !UP0, `(.L_x_8) ;  /* 0x00000001087c7547 */ /* 0x000fea000b800000 */
[----:B------:R-:W-:Y:S01]  /*0180*/  UMOV UR5, URZ ;  /* 0x000000ff00057c82 */ /* 0x000fe20008000000 */
[----:B------:R-:W-:-:S05]  /*0190*/  UMOV UR6, URZ ;  /* 0x000000ff00067c82 */ /* 0x000fca0008000000 */
.L_x_11:
[----:B------:R-:W0:Y:S01]  /*01a0*/  LDCU UR7, c[0x0][0x390] ;  /* 0x00007200ff0777ac */ /* 0x000e220008000800 */
[----:B-1----:R-:W1:Y:S01]  /*01b0*/  LDCU UR18, c[0x0][0x390] ;  /* 0x00007200ff1277ac */ /* 0x002e620008000800 */
[----:B------:R-:W2:Y:S01]  /*01c0*/  LDCU.64 UR16, c[0x0][0x380] ;  /* 0x00007000ff1077ac */ /* 0x000ea20008000a00 */
[----:B------:R-:W-:-:S05]  /*01d0*/  UMOV UR4, URZ ;  /* 0x000000ff00047c82 */ /* 0x000fca0008000000 */
.L_x_10:
        /* <DEDUP_REMOVED lines=12> */
.L_x_9:
[----:B0-----:R-:W0:Y:S02]  /*02a0*/  LDCU UR7, c[0x0][0x390] ;  /* 0x00007200ff0777ac */ /* 0x001e240008000800 */
[----:B0-----:R-:W-:Y:S02]  /*02b0*/  UISETP.NE.AND UP0, UPT, UR4, UR7, UPT ;  /* 0x000000070400728c */ /* 0x001fe4000bf05270 */
[----:B------:R-:W-:Y:S02]  /*02c0*/  UIADD3 UR4, UP2, UPT, UR10, 0x1, URZ ;  /* 0x000000010a047890 */ /* 0x000fe4000ff5e0ff */
[----:B------:R-:W-:Y:S02]  /*02d0*/  USEL UR7, URZ, 0x1, UP0 ;  /* 0x00000001ff077887 */ /* 0x000fe40008000000 */
[----:B------:R-:W-:Y:S02]  /*02e0*/  UISETP.NE.U32.AND UP0, UPT, UR10, UR8, UPT ;  /* 0x000000080a00728c */ /* 0x000fe4000bf05070 */
[----:B------:R-:W-:-:S02]  /*02f0*/  UIADD3 UR5, UP1, UPT, UR5, UR7, URZ ;  /* 0x0000000705057290 */ /* 0x000fc4000ff3e0ff */
[----:B------:R-:W-:Y:S02]  /*0300*/  UISETP.NE.AND.EX UP0, UPT, UR11, UR9, UPT, UP0 ;  /* 0x000000090b00728c */ /* 0x000fe4000bf05300 */
[----:B------:R-:W-:Y:S02]  /*0310*/  UIADD3.X UR7, UPT, UPT, URZ, UR11, URZ, UP2, !UPT ;  /* 0x0000000bff077290 */ /* 0x000fe400097fe4ff */
[----:B------:R-:W-:-:S05]  /*0320*/  UIADD3.X UR6, UPT, UPT, URZ, UR6, URZ, UP1, !UPT ;  /* 0x00000006ff067290 */ /* 0x000fca0008ffe4ff */
[----:B------:R-:W-:Y:S07]  /*0330*/  BRA.U !UP0, `(.L_x_7) ;  /* 0x0000000108207547 */ /* 0x000fee000b800000 */
[----:B------:R-:W-:Y:S01]  /*0340*/  UMOV UR10, UR4 ;  /* 0x00000004000a7c82 */ /* 0x000fe20008000000 */
[----:B------:R-:W-:Y:S01]  /*0350*/  UMOV UR11, UR7 ;  /* 0x00000007000b7c82 */ /* 0x000fe20008000000 */
[----:B------:R-:W-:Y:S05]  /*0360*/  BRA `(.L_x_11) ;  /* 0xfffffffc008c7947 */ /* 0x000fea000383ffff */
.L_x_8:
[----:B------:R-:W-:Y:S02]  /*0370*/  UIADD3 UR5, UP1, UP2, UR8, 0x1, -UR12 ;  /* 0x0000000108057890 */ /* 0x000fe4000fa3e80c */
[----:B------:R-:W-:Y:S02]  /*0380*/  UISETP.NE.AND UP0, UPT, UR16, URZ, UPT ;  /* 0x000000ff1000728c */ /* 0x000fe4000bf05270 */
[----:B------:R-:W-:Y:S02]  /*0390*/  UIADD3.X UR6, UPT, UPT, UR9, URZ, ~UR13, UP1, UP2 ;  /* 0x000000ff09067290 */ /* 0x000fe40008fe4c0d */
[----:B------:R-:W-:Y:S02]  /*03a0*/  USEL UR5, UR5, URZ, !UP0 ;  /* 0x000000ff05057287 */ /* 0x000fe4000c000000 */
[----:B------:R-:W-:-:S12]  /*03b0*/  USEL UR6, UR6, URZ, !UP0 ;  /* 0x000000ff06067287 */ /* 0x000fd8000c000000 */
.L_x_7:
[----:B------:R-:W0:Y:S01]  /*03c0*/  S2R R7, SR_CTAID.X ;  /* 0x0000000000077919 */ /* 0x000e220000002500 */
[----:B------:R-:W0:Y:S01]  /*03d0*/  LDC.64 R2, c[0x0][0x3a8] ;  /* 0x0000ea00ff027b82 */ /* 0x000e220000000a00 */
[----:B------:R-:W-:Y:S02]  /*03e0*/  MOV R4, UR5 ;  /* 0x0000000500047c02 */ /* 0x000fe40008000f00 */
[----:B------:R-:W-:Y:S01]  /*03f0*/  MOV R5, UR6 ;  /* 0x0000000600057c02 */ /* 0x000fe20008000f00 */
[----:B0-----:R-:W-:-:S05]  /*0400*/  IMAD.WIDE.U32 R2, R7, 0x8, R2 ;  /* 0x0000000807027825 */ /* 0x001fca00078e0002 */
[----:B------:R-:W-:Y:S01]  /*0410*/  STG.E.64 desc[UR14][R2.64], R4 ;  /* 0x0000000402007986 */ /* 0x000fe2000c101b0e */
[----:B-1----:R-:W-:Y:S05]  /*0420*/  EXIT ;  /* 0x000000000000794d */ /* 0x002fea0003800000 */
.L_x_12:
        /* <DEDUP_REMOVED lines=13> */
.L_x_14:


//--------------------- .nv.shared.reserved.0     --------------------------
	.section	.nv.shared.reserved.0,"aw",@nobits
	.weak		__nv_reservedSMEM_offset_0_alias
	.size		__nv_reservedSMEM_offset_0_alias, 0, 64
	.other		__nv_reservedSMEM_offset_0_alias,@"STO_CUDA_RESERVED_SHARED STV_DEFAULT"
__nv_reservedSMEM_offset_0_alias:
	.zero		0
	.zero		64


//--------------------- .nv.constant0._Z15bf_chunk_kernelPKcxixxiPx --------------------------
	.section	.nv.constant0._Z15bf_chunk_kernelPKcxixxiPx,"a",@progbits
	.sectionflags	@""
	.align	4
.nv.constant0._Z15bf_chunk_kernelPKcxixxiPx:
	.zero		952


//--------------------- .nv.constant0._Z17bf_segment_kernelPKcxixxPx --------------------------
	.section	.nv.constant0._Z17bf_segment_kernelPKcxixxPx,"a",@progbits
	.sectionflags	@""
	.align	4
.nv.constant0._Z17bf_segment_kernelPKcxixxPx:
	.zero		944


//--------------------- SYMBOLS --------------------------

	.type		.nv.reservedSmem.offset0,@object
	.size		.nv.reservedSmem.offset0,0x4
